//
// Generated by NVIDIA NVVM Compiler
//
// Compiler Build ID: CL-36424714
// Cuda compilation tools, release 13.0, V13.0.88
// Based on NVVM 20.0.0
//

.version 9.0
.target sm_100
.address_size 64

	// .globl	_Z12filterKernelPi

.visible .entry _Z12filterKernelPi(
	.param .u64 .ptr .align 1 _Z12filterKernelPi_param_0
)
{
	.reg .pred 	%p<9>;
	.reg .b16 	%rs<4>;
	.reg .b32 	%r<4>;
	.reg .b64 	%rd<7>;

	ld.param.u64 	%rd2, [_Z12filterKernelPi_param_0];
	cvta.to.global.u64 	%rd1, %rd2;
	mov.u32 	%r1, %tid.x;
	cvt.u16.u32 	%rs1, %r1;
	mul.lo.s16 	%rs2, %rs1, -21845;
	setp.lt.u16 	%p4, %rs2, 21846;
	mov.pred 	%p8, -1;
	@%p4 bra 	$L__BB0_2;
	mul.lo.s16 	%rs3, %rs1, -13107;
	setp.lt.u16 	%p8, %rs3, 13108;
$L__BB0_2:
	setp.gt.u32 	%p5, %r1, 999;
	not.pred 	%p6, %p8;
	or.pred  	%p7, %p6, %p5;
	@%p7 bra 	$L__BB0_4;
	mul.wide.u32 	%rd5, %r1, 4;
	add.s64 	%rd6, %rd1, %rd5;
	st.global.u32 	[%rd6], %r1;
	bra.uni 	$L__BB0_5;
$L__BB0_4:
	mul.wide.u32 	%rd3, %r1, 4;
	add.s64 	%rd4, %rd1, %rd3;
	mov.b32 	%r3, 0;
	st.global.u32 	[%rd4], %r3;
$L__BB0_5:
	ret;

}
	// .globl	_Z12reduceKernelPi
.visible .entry _Z12reduceKernelPi(
	.param .u64 .ptr .align 1 _Z12reduceKernelPi_param_0
)
{
	.reg .pred 	%p<4>;
	.reg .b32 	%r<9>;
	.reg .b64 	%rd<7>;

	ld.param.u64 	%rd2, [_Z12reduceKernelPi_param_0];
	mov.u32 	%r1, %tid.x;
	mov.u32 	%r8, %ntid.x;
	setp.lt.u32 	%p1, %r8, 2;
	@%p1 bra 	$L__BB1_5;
	cvta.to.global.u64 	%rd3, %rd2;
	mul.wide.u32 	%rd4, %r1, 4;
	add.s64 	%rd1, %rd3, %rd4;
$L__BB1_2:
	shr.u32 	%r4, %r8, 1;
	setp.ge.u32 	%p2, %r1, %r4;
	@%p2 bra 	$L__BB1_4;
	mul.wide.u32 	%rd5, %r4, 4;
	add.s64 	%rd6, %rd1, %rd5;
	ld.global.u32 	%r5, [%rd6];
	ld.global.u32 	%r6, [%rd1];
	add.s32 	%r7, %r6, %r5;
	st.global.u32 	[%rd1], %r7;
$L__BB1_4:
	bar.sync 	0;
	setp.gt.u32 	%p3, %r8, 3;
	mov.u32 	%r8, %r4;
	@%p3 bra 	$L__BB1_2;
$L__BB1_5:
	ret;

}


// ===== COMPILED SASS (sm_100) =====

	.target	sm_100

	.elftype	@"ET_EXEC"


//--------------------- .note.nv.tkinfo           --------------------------
	.section	.note.nv.tkinfo,"",@"SHT_NOTE"
	.sectionflags	@"SHF_NOTE_NV_TKINFO"
	.tkinfo
        /*0018*/ 	.word	0x00000002
        /*0030*/ 	.string	""
        /*0030*/ 	.string	"ptxas"
        /*0030*/ 	.string	"Cuda compilation tools, release 13.0, V13.0.88"
        /*0030*/ 	.string	"Build cuda_13.0.r13.0/compiler.36424714_0"
        /*0030*/ 	.string	"-arch sm_100 -m 64 "



//--------------------- .note.nv.cuinfo           --------------------------
	.section	.note.nv.cuinfo,"",@"SHT_NOTE"
	.sectionflags	@"SHF_NOTE_NV_CUINFO"
        /*0018*/ 	.short	0x0002
        /*001a*/ 	.short	0x0064
        /*001c*/ 	.short	0x0082
	.zero		2


//--------------------- .nv.info                  --------------------------
	.section	.nv.info,"",@"SHT_CUDA_INFO"
	.align	4


	//----- nvinfo : EIATTR_REGCOUNT
	.align		4
        /*0000*/ 	.byte	0x04, 0x2f
        /*0002*/ 	.short	(.L_1 - .L_0)
	.align		4
.L_0:
        /*0004*/ 	.word	index@(_Z12filterKernelPi)
        /*0008*/ 	.word	0x00000008


	//----- nvinfo : EIATTR_FRAME_SIZE
	.align		4
.L_1:
        /*000c*/ 	.byte	0x04, 0x11
        /*000e*/ 	.short	(.L_3 - .L_2)
	.align		4
.L_2:
        /*0010*/ 	.word	index@(_Z12filterKernelPi)
        /*0014*/ 	.word	0x00000000


	//----- nvinfo : EIATTR_REGCOUNT
	.align		4
.L_3:
        /*0018*/ 	.byte	0x04, 0x2f
        /*001a*/ 	.short	(.L_5 - .L_4)
	.align		4
.L_4:
        /*001c*/ 	.word	index@(_Z12reduceKernelPi)
        /*0020*/ 	.word	0x0000000c


	//----- nvinfo : EIATTR_FRAME_SIZE
	.align		4
.L_5:
        /*0024*/ 	.byte	0x04, 0x11
        /*0026*/ 	.short	(.L_7 - .L_6)
	.align		4
.L_6:
        /*0028*/ 	.word	index@(_Z12reduceKernelPi)
        /*002c*/ 	.word	0x00000000


	//----- nvinfo : EIATTR_MIN_STACK_SIZE
	.align		4
.L_7:
        /*0030*/ 	.byte	0x04, 0x12
        /*0032*/ 	.short	(.L_9 - .L_8)
	.align		4
.L_8:
        /*0034*/ 	.word	index@(_Z12reduceKernelPi)
        /*0038*/ 	.word	0x00000000


	//----- nvinfo : EIATTR_MIN_STACK_SIZE
	.align		4
.L_9:
        /*003c*/ 	.byte	0x04, 0x12
        /*003e*/ 	.short	(.L_11 - .L_10)
	.align		4
.L_10:
        /*0040*/ 	.word	index@(_Z12filterKernelPi)
        /*0044*/ 	.word	0x00000000
.L_11:


//--------------------- .nv.compat                --------------------------
	.section	.nv.compat,"",@"SHT_CUDA_COMPAT_INFO"
	.align	4
        /*0000*/ 	.byte	0x02, 0x09, 0x00, 0x00, 0x02, 0x02, 0x01, 0x00, 0x02, 0x05, 0x05, 0x00, 0x03, 0x07, 0x01, 0x01
        /*0010*/ 	.byte	0x02, 0x03, 0x00, 0x00, 0x02, 0x06, 0x01, 0x00, 0x04, 0x0b, 0x08, 0x00, 0x09, 0x00, 0x00, 0x00
        /*0020*/ 	.byte	0x00, 0x00, 0x00, 0x00


//--------------------- .nv.info._Z12reduceKernelPi --------------------------
	.section	.nv.info._Z12reduceKernelPi,"",@"SHT_CUDA_INFO"
	.sectionflags	@""
	.align	4


	//----- nvinfo : EIATTR_CUDA_API_VERSION
	.align		4
        /*0000*/ 	.byte	0x04, 0x37
        /*0002*/ 	.short	(.L_13 - .L_12)
.L_12:
        /*0004*/ 	.word	0x00000082


	//----- nvinfo : EIATTR_KPARAM_INFO
	.align		4
.L_13:
        /*0008*/ 	.byte	0x04, 0x17
        /*000a*/ 	.short	(.L_15 - .L_14)
.L_14:
        /*000c*/ 	.word	0x00000000
        /*0010*/ 	.short	0x0000
        /*0012*/ 	.short	0x0000
        /*0014*/ 	.byte	0x00, 0xf5, 0x21, 0x00


	//----- nvinfo : EIATTR_SPARSE_MMA_MASK
	.align		4
.L_15:
        /*0018*/ 	.byte	0x03, 0x50
        /*001a*/ 	.short	0x0000


	//----- nvinfo : EIATTR_MAXREG_COUNT
	.align		4
        /*001c*/ 	.byte	0x03, 0x1b
        /*001e*/ 	.short	0x00ff


	//----- nvinfo : EIATTR_NUM_BARRIERS
	.align		4
        /*0020*/ 	.byte	0x02, 0x4c
        /*0022*/ 	.byte	0x01
	.zero		1


	//----- nvinfo : EIATTR_MERCURY_ISA_VERSION
	.align		4
        /*0024*/ 	.byte	0x03, 0x5f
        /*0026*/ 	.short	0x0101


	//----- nvinfo : EIATTR_VRC_CTA_INIT_COUNT
	.align		4
        /*0028*/ 	.byte	0x02, 0x4a
	.zero		1
	.zero		1


	//----- nvinfo : EIATTR_EXIT_INSTR_OFFSETS
	.align		4
        /*002c*/ 	.byte	0x04, 0x1c
        /*002e*/ 	.short	(.L_17 - .L_16)


	//   ....[0]....
.L_16:
        /*0030*/ 	.word	0x00000030


	//   ....[1]....
        /*0034*/ 	.word	0x00000160


	//----- nvinfo : EIATTR_CRS_STACK_SIZE
	.align		4
.L_17:
        /*0038*/ 	.byte	0x04, 0x1e
        /*003a*/ 	.short	(.L_19 - .L_18)
.L_18:
        /*003c*/ 	.word	0x00000000


	//----- nvinfo : EIATTR_CBANK_PARAM_SIZE
	.align		4
.L_19:
        /*0040*/ 	.byte	0x03, 0x19
        /*0042*/ 	.short	0x0008


	//----- nvinfo : EIATTR_PARAM_CBANK
	.align		4
        /*0044*/ 	.byte	0x04, 0x0a
        /*0046*/ 	.short	(.L_21 - .L_20)
	.align		4
.L_20:
        /*0048*/ 	.word	index@(.nv.constant0._Z12reduceKernelPi)
        /*004c*/ 	.short	0x0380
        /*004e*/ 	.short	0x0008


	//----- nvinfo : EIATTR_SW_WAR
	.align		4
.L_21:
        /*0050*/ 	.byte	0x04, 0x36
        /*0052*/ 	.short	(.L_23 - .L_22)
.L_22:
        /*0054*/ 	.word	0x00000008
.L_23:


//--------------------- .nv.info._Z12filterKernelPi --------------------------
	.section	.nv.info._Z12filterKernelPi,"",@"SHT_CUDA_INFO"
	.sectionflags	@""
	.align	4


	//----- nvinfo : EIATTR_CUDA_API_VERSION
	.align		4
        /*0000*/ 	.byte	0x04, 0x37
        /*0002*/ 	.short	(.L_25 - .L_24)
.L_24:
        /*0004*/ 	.word	0x00000082


	//----- nvinfo : EIATTR_KPARAM_INFO
	.align		4
.L_25:
        /*0008*/ 	.byte	0x04, 0x17
        /*000a*/ 	.short	(.L_27 - .L_26)
.L_26:
        /*000c*/ 	.word	0x00000000
        /*0010*/ 	.short	0x0000
        /*0012*/ 	.short	0x0000
        /*0014*/ 	.byte	0x00, 0xf5, 0x21, 0x00


	//----- nvinfo : EIATTR_SPARSE_MMA_MASK
	.align		4
.L_27:
        /*0018*/ 	.byte	0x03, 0x50
        /*001a*/ 	.short	0x0000


	//----- nvinfo : EIATTR_MAXREG_COUNT
	.align		4
        /*001c*/ 	.byte	0x03, 0x1b
        /*001e*/ 	.short	0x00ff


	//----- nvinfo : EIATTR_MERCURY_ISA_VERSION
	.align		4
        /*0020*/ 	.byte	0x03, 0x5f
        /*0022*/ 	.short	0x0101


	//----- nvinfo : EIATTR_VRC_CTA_INIT_COUNT
	.align		4
        /*0024*/ 	.byte	0x02, 0x4a
	.zero		1
	.zero		1


	//----- nvinfo : EIATTR_EXIT_INSTR_OFFSETS
	.align		4
        /*0028*/ 	.byte	0x04, 0x1c
        /*002a*/ 	.short	(.L_29 - .L_28)


	//   ....[0]....
.L_28:
        /*002c*/ 	.word	0x000000e0


	//   ....[1]....
        /*0030*/ 	.word	0x00000120


	//----- nvinfo : EIATTR_CBANK_PARAM_SIZE
	.align		4
.L_29:
        /*0034*/ 	.byte	0x03, 0x19
        /*0036*/ 	.short	0x0008


	//----- nvinfo : EIATTR_PARAM_CBANK
	.align		4
        /*0038*/ 	.byte	0x04, 0x0a
        /*003a*/ 	.short	(.L_31 - .L_30)
	.align		4
.L_30:
        /*003c*/ 	.word	index@(.nv.constant0._Z12filterKernelPi)
        /*0040*/ 	.short	0x0380
        /*0042*/ 	.short	0x0008


	//----- nvinfo : EIATTR_SW_WAR
	.align		4
.L_31:
        /*0044*/ 	.byte	0x04, 0x36
        /*0046*/ 	.short	(.L_33 - .L_32)
.L_32:
        /*0048*/ 	.word	0x00000008
.L_33:


//--------------------- .nv.callgraph             --------------------------
	.section	.nv.callgraph,"",@"SHT_CUDA_CALLGRAPH"
	.align	4
	.sectionentsize	8
	.align		4
        /*0000*/ 	.word	0x00000000
	.align		4
        /*0004*/ 	.word	0xffffffff
	.align		4
        /*0008*/ 	.word	0x00000000
	.align		4
        /*000c*/ 	.word	0xfffffffe
	.align		4
        /*0010*/ 	.word	0x00000000
	.align		4
        /*0014*/ 	.word	0xfffffffd
	.align		4
        /*0018*/ 	.word	0x00000000
	.align		4
        /*001c*/ 	.word	0xfffffffc


//--------------------- .text._Z12reduceKernelPi  --------------------------
	.section	.text._Z12reduceKernelPi,"ax",@progbits
	.align	128
        .global         _Z12reduceKernelPi
        .type           _Z12reduceKernelPi,@function
        .size           _Z12reduceKernelPi,(.L_x_5 - _Z12reduceKernelPi)
        .other          _Z12reduceKernelPi,@"STO_CUDA_ENTRY STV_DEFAULT"
_Z12reduceKernelPi:
.text._Z12reduceKernelPi:
[----:B------:R-:W-:Y:S08]  /*0000*/  LDC R1, c[0x0][0x37c] ;  /* 0x0000df00ff017b82 */ /* 0x000ff00000000800 */
[----:B------:R-:W0:Y:S02]  /*0010*/  LDC R0, c[0x0][0x360] ;  /* 0x0000d800ff007b82 */ /* 0x000e240000000800 */
[----:B0-----:R-:W-:-:S13]  /*0020*/  ISETP.GE.U32.AND P0, PT, R0, 0x2, PT ;  /* 0x000000020000780c */ /* 0x001fda0003f06070 */
[----:B------:R-:W-:Y:S05]  /*0030*/  @!P0 EXIT ;  /* 0x000000000000894d */ /* 0x000fea0003800000 */
[----:B------:R-:W0:Y:S01]  /*0040*/  S2R R9, SR_TID.X ;  /* 0x0000000000097919 */ /* 0x000e220000002100 */
[----:B------:R-:W0:Y:S01]  /*0050*/  LDC.64 R2, c[0x0][0x380] ;  /* 0x0000e000ff027b82 */ /* 0x000e220000000a00 */
[----:B------:R-:W1:Y:S02]  /*0060*/  LDCU.64 UR4, c[0x0][0x358] ;  /* 0x00006b00ff0477ac */ /* 0x000e640008000a00 */
[----:B01----:R-:W-:-:S07]  /*0070*/  IMAD.WIDE.U32 R2, R9, 0x4, R2 ;  /* 0x0000000409027825 */ /* 0x003fce00078e0002 */
.L_x_2:
[----:B------:R-:W-:Y:S01]  /*0080*/  SHF.R.U32.HI R6, RZ, 0x1, R0 ;  /* 0x00000001ff067819 */ /* 0x000fe20000011600 */
[----:B------:R-:W-:Y:S03]  /*0090*/  BSSY.RECONVERGENT B0, `(.L_x_0) ;  /* 0x0000008000007945 */ /* 0x000fe60003800200 */
[----:B------:R-:W-:-:S13]  /*00a0*/  ISETP.GE.U32.AND P0, PT, R9, R6, PT ;  /* 0x000000060900720c */ /* 0x000fda0003f06070 */
[----:B0-----:R-:W-:Y:S05]  /*00b0*/  @P0 BRA `(.L_x_1) ;  /* 0x0000000000140947 */ /* 0x001fea0003800000 */
[----:B------:R-:W-:Y:S01]  /*00c0*/  IMAD.WIDE.U32 R4, R6, 0x4, R2 ;  /* 0x0000000406047825 */ /* 0x000fe200078e0002 */
[----:B------:R-:W2:Y:S05]  /*00d0*/  LDG.E R7, desc[UR4][R2.64] ;  /* 0x0000000402077981 */ /* 0x000eaa000c1e1900 */
[----:B------:R-:W2:Y:S02]  /*00e0*/  LDG.E R4, desc[UR4][R4.64] ;  /* 0x0000000404047981 */ /* 0x000ea4000c1e1900 */
[----:B--2---:R-:W-:-:S05]  /*00f0*/  IMAD.IADD R7, R4, 0x1, R7 ;  /* 0x0000000104077824 */ /* 0x004fca00078e0207 */
[----:B------:R0:W-:Y:S02]  /*0100*/  STG.E desc[UR4][R2.64], R7 ;  /* 0x0000000702007986 */ /* 0x0001e4000c101904 */
.L_x_1:
[----:B------:R-:W-:Y:S05]  /*0110*/  BSYNC.RECONVERGENT B0 ;  /* 0x0000000000007941 */ /* 0x000fea0003800200 */
.L_x_0:
[----:B------:R-:W-:Y:S01]  /*0120*/  BAR.SYNC.DEFER_BLOCKING 0x0 ;  /* 0x0000000000007b1d */ /* 0x000fe20000010000 */
[----:B------:R-:W-:Y:S01]  /*0130*/  ISETP.GT.U32.AND P0, PT, R0, 0x3, PT ;  /* 0x000000030000780c */ /* 0x000fe20003f04070 */
[----:B------:R-:W-:-:S12]  /*0140*/  IMAD.MOV.U32 R0, RZ, RZ, R6 ;  /* 0x000000ffff007224 */ /* 0x000fd800078e0006 */
[----:B------:R-:W-:Y:S05]  /*0150*/  @P0 BRA `(.L_x_2) ;  /* 0xfffffffc00c80947 */ /* 0x000fea000383ffff */
[----:B------:R-:W-:Y:S05]  /*0160*/  EXIT ;  /* 0x000000000000794d */ /* 0x000fea0003800000 */
.L_x_3:
[----:B------:R-:W-:-:S00]  /*0170*/  BRA `(.L_x_3) ;  /* 0xfffffffc00fc7947 */ /* 0x000fc0000383ffff */
[----:B------:R-:W-:-:S00]  /*0180*/  NOP ;  /* 0x0000000000007918 */ /* 0x000fc00000000000 */
[----:B------:R-:W-:-:S00]  /*0190*/  NOP ;  /* 0x0000000000007918 */ /* 0x000fc00000000000 */
[----:B------:R-:W-:-:S00]  /*01a0*/  NOP ;  /* 0x0000000000007918 */ /* 0x000fc00000000000 */
[----:B------:R-:W-:-:S00]  /*01b0*/  NOP ;  /* 0x0000000000007918 */ /* 0x000fc00000000000 */
[----:B------:R-:W-:-:S00]  /*01c0*/  NOP ;  /* 0x0000000000007918 */ /* 0x000fc00000000000 */
[----:B------:R-:W-:-:S00]  /*01d0*/  NOP ;  /* 0x0000000000007918 */ /* 0x000fc00000000000 */
[----:B------:R-:W-:-:S00]  /*01e0*/  NOP ;  /* 0x0000000000007918 */ /* 0x000fc00000000000 */
[----:B------:R-:W-:-:S00]  /*01f0*/  NOP ;  /* 0x0000000000007918 */ /* 0x000fc00000000000 */
.L_x_5:


//--------------------- .text._Z12filterKernelPi  --------------------------
	.section	.text._Z12filterKernelPi,"ax",@progbits
	.align	128
        .global         _Z12filterKernelPi
        .type           _Z12filterKernelPi,@function
        .size           _Z12filterKernelPi,(.L_x_6 - _Z12filterKernelPi)
        .other          _Z12filterKernelPi,@"STO_CUDA_ENTRY STV_DEFAULT"
_Z12filterKernelPi:
.text._Z12filterKernelPi:
[----:B------:R-:W-:Y:S01]  /*0000*/  LDC R1, c[0x0][0x37c] ;  /* 0x0000df00ff017b82 */ /* 0x000fe20000000800 */
[----:B------:R-:W0:Y:S01]  /*0010*/  S2R R5, SR_TID.X ;  /* 0x0000000000057919 */ /* 0x000e220000002100 */
[----:B------:R-:W1:Y:S01]  /*0020*/  LDCU.64 UR4, c[0x0][0x358] ;  /* 0x00006b00ff0477ac */ /* 0x000e620008000a00 */
[----:B0-----:R-:W-:-:S05]  /*0030*/  PRMT R2, R5, 0x9910, RZ ;  /* 0x0000991005027816 */ /* 0x001fca00000000ff */
[----:B------:R-:W-:-:S05]  /*0040*/  IMAD R0, R2, -0x5555, RZ ;  /* 0xffffaaab02007824 */ /* 0x000fca00078e02ff */
[----:B------:R-:W-:-:S04]  /*0050*/  LOP3.LUT R0, R0, 0xffff, RZ, 0xc0, !PT ;  /* 0x0000ffff00007812 */ /* 0x000fc800078ec0ff */
[----:B------:R-:W-:-:S13]  /*0060*/  ISETP.GE.U32.AND P0, PT, R0, 0x5556, PT ;  /* 0x000055560000780c */ /* 0x000fda0003f06070 */
[----:B------:R-:W-:-:S05]  /*0070*/  @P0 IMAD R0, R2, -0x3333, RZ ;  /* 0xffffcccd02000824 */ /* 0x000fca00078e02ff */
[----:B------:R-:W-:-:S04]  /*0080*/  @P0 LOP3.LUT R0, R0, 0xffff, RZ, 0xc0, !PT ;  /* 0x0000ffff00000812 */ /* 0x000fc800078ec0ff */
[----:B------:R-:W-:-:S04]  /*0090*/  ISETP.LT.U32.OR P0, PT, R0, 0x3334, !P0 ;  /* 0x000033340000780c */ /* 0x000fc80004701470 */
[----:B------:R-:W-:-:S13]  /*00a0*/  ISETP.GT.U32.OR P0, PT, R5, 0x3e7, !P0 ;  /* 0x000003e70500780c */ /* 0x000fda0004704470 */
[----:B------:R-:W0:Y:S02]  /*00b0*/  @!P0 LDC.64 R2, c[0x0][0x380] ;  /* 0x0000e000ff028b82 */ /* 0x000e240000000a00 */
[----:B0-----:R-:W-:-:S05]  /*00c0*/  @!P0 IMAD.WIDE.U32 R2, R5, 0x4, R2 ;  /* 0x0000000405028825 */ /* 0x001fca00078e0002 */
[----:B-1----:R0:W-:Y:S01]  /*00d0*/  @!P0 STG.E desc[UR4][R2.64], R5 ;  /* 0x0000000502008986 */ /* 0x0021e2000c101904 */
[----:B------:R-:W-:Y:S05]  /*00e0*/  @!P0 EXIT ;  /* 0x000000000000894d */ /* 0x000fea0003800000 */
[----:B0-----:R-:W0:Y:S02]  /*00f0*/  LDC.64 R2, c[0x0][0x380] ;  /* 0x0000e000ff027b82 */ /* 0x001e240000000a00 */
[----:B0-----:R-:W-:-:S05]  /*0100*/  IMAD.WIDE.U32 R2, R5, 0x4, R2 ;  /* 0x0000000405027825 */ /* 0x001fca00078e0002 */
[----:B------:R-:W-:Y:S01]  /*0110*/  STG.E desc[UR4][R2.64], RZ ;  /* 0x000000ff02007986 */ /* 0x000fe2000c101904 */
[----:B------:R-:W-:Y:S05]  /*0120*/  EXIT ;  /* 0x000000000000794d */ /* 0x000fea0003800000 */
.L_x_4:
        /* <DEDUP_REMOVED lines=13> */
.L_x_6:


//--------------------- .nv.shared.reserved.0     --------------------------
	.section	.nv.shared.reserved.0,"aw",@nobits
	.weak		__nv_reservedSMEM_offset_0_alias
	.size		__nv_reservedSMEM_offset_0_alias, 0, 64
	.other		__nv_reservedSMEM_offset_0_alias,@"STO_CUDA_RESERVED_SHARED STV_DEFAULT"
__nv_reservedSMEM_offset_0_alias:
	.zero		0
	.zero		64


//--------------------- .nv.constant0._Z12reduceKernelPi --------------------------
	.section	.nv.constant0._Z12reduceKernelPi,"a",@progbits
	.sectionflags	@""
	.align	4
.nv.constant0._Z12reduceKernelPi:
	.zero		904


//--------------------- .nv.constant0._Z12filterKernelPi --------------------------
	.section	.nv.constant0._Z12filterKernelPi,"a",@progbits
	.sectionflags	@""
	.align	4
.nv.constant0._Z12filterKernelPi:
	.zero		904


//--------------------- SYMBOLS --------------------------

	.type		.nv.reservedSmem.offset0,@object
	.size		.nv.reservedSmem.offset0,0x4
